//
// Generated by NVIDIA NVVM Compiler
//
// Compiler Build ID: CL-36424714
// Cuda compilation tools, release 13.0, V13.0.88
// Based on NVVM 20.0.0
//

.version 9.0
.target sm_100
.address_size 64

	// .globl	_Z4initiPfS_

.visible .entry _Z4initiPfS_(
	.param .u32 _Z4initiPfS__param_0,
	.param .u64 .ptr .align 1 _Z4initiPfS__param_1,
	.param .u64 .ptr .align 1 _Z4initiPfS__param_2
)
{
	.reg .pred 	%p<7>;
	.reg .b32 	%r<35>;
	.reg .b64 	%rd<18>;

	ld.param.u32 	%r12, [_Z4initiPfS__param_0];
	ld.param.u64 	%rd3, [_Z4initiPfS__param_1];
	ld.param.u64 	%rd4, [_Z4initiPfS__param_2];
	cvta.to.global.u64 	%rd1, %rd4;
	cvta.to.global.u64 	%rd2, %rd3;
	mov.u32 	%r13, %ctaid.x;
	mov.u32 	%r14, %ntid.x;
	mov.u32 	%r15, %tid.x;
	mad.lo.s32 	%r33, %r13, %r14, %r15;
	mov.u32 	%r16, %nctaid.x;
	mul.lo.s32 	%r2, %r14, %r16;
	setp.ge.s32 	%p1, %r33, %r12;
	@%p1 bra 	$L__BB0_7;
	add.s32 	%r17, %r33, %r2;
	max.s32 	%r18, %r12, %r17;
	setp.lt.s32 	%p2, %r17, %r12;
	selp.u32 	%r19, 1, 0, %p2;
	add.s32 	%r20, %r17, %r19;
	sub.s32 	%r21, %r18, %r20;
	div.u32 	%r22, %r21, %r2;
	add.s32 	%r3, %r22, %r19;
	and.b32  	%r23, %r3, 3;
	setp.eq.s32 	%p3, %r23, 3;
	@%p3 bra 	$L__BB0_4;
	add.s32 	%r24, %r3, 1;
	and.b32  	%r25, %r24, 3;
	neg.s32 	%r31, %r25;
$L__BB0_3:
	.pragma "nounroll";
	mul.wide.s32 	%rd5, %r33, 4;
	add.s64 	%rd6, %rd1, %rd5;
	add.s64 	%rd7, %rd2, %rd5;
	mov.b32 	%r26, 1065353216;
	st.global.u32 	[%rd7], %r26;
	mov.b32 	%r27, 1073741824;
	st.global.u32 	[%rd6], %r27;
	add.s32 	%r33, %r33, %r2;
	add.s32 	%r31, %r31, 1;
	setp.ne.s32 	%p4, %r31, 0;
	@%p4 bra 	$L__BB0_3;
$L__BB0_4:
	setp.lt.u32 	%p5, %r3, 3;
	@%p5 bra 	$L__BB0_7;
	mul.wide.s32 	%rd11, %r2, 4;
	shl.b32 	%r30, %r2, 2;
$L__BB0_6:
	mul.wide.s32 	%rd8, %r33, 4;
	add.s64 	%rd9, %rd2, %rd8;
	mov.b32 	%r28, 1065353216;
	st.global.u32 	[%rd9], %r28;
	add.s64 	%rd10, %rd1, %rd8;
	mov.b32 	%r29, 1073741824;
	st.global.u32 	[%rd10], %r29;
	add.s64 	%rd12, %rd9, %rd11;
	st.global.u32 	[%rd12], %r28;
	add.s64 	%rd13, %rd10, %rd11;
	st.global.u32 	[%rd13], %r29;
	add.s64 	%rd14, %rd12, %rd11;
	st.global.u32 	[%rd14], %r28;
	add.s64 	%rd15, %rd13, %rd11;
	st.global.u32 	[%rd15], %r29;
	add.s64 	%rd16, %rd14, %rd11;
	st.global.u32 	[%rd16], %r28;
	add.s64 	%rd17, %rd15, %rd11;
	st.global.u32 	[%rd17], %r29;
	add.s32 	%r33, %r30, %r33;
	setp.lt.s32 	%p6, %r33, %r12;
	@%p6 bra 	$L__BB0_6;
$L__BB0_7:
	ret;

}


// ===== COMPILED SASS (sm_100) =====

	.target	sm_100

	.elftype	@"ET_EXEC"


//--------------------- .note.nv.tkinfo           --------------------------
	.section	.note.nv.tkinfo,"",@"SHT_NOTE"
	.sectionflags	@"SHF_NOTE_NV_TKINFO"
	.tkinfo
        /*0018*/ 	.word	0x00000002
        /*0030*/ 	.string	""
        /*0030*/ 	.string	"ptxas"
        /*0030*/ 	.string	"Cuda compilation tools, release 13.0, V13.0.88"
        /*0030*/ 	.string	"Build cuda_13.0.r13.0/compiler.36424714_0"
        /*0030*/ 	.string	"-arch sm_100 -m 64 "



//--------------------- .note.nv.cuinfo           --------------------------
	.section	.note.nv.cuinfo,"",@"SHT_NOTE"
	.sectionflags	@"SHF_NOTE_NV_CUINFO"
        /*0018*/ 	.short	0x0002
        /*001a*/ 	.short	0x0064
        /*001c*/ 	.short	0x0082
	.zero		2


//--------------------- .nv.info                  --------------------------
	.section	.nv.info,"",@"SHT_CUDA_INFO"
	.align	4


	//----- nvinfo : EIATTR_REGCOUNT
	.align		4
        /*0000*/ 	.byte	0x04, 0x2f
        /*0002*/ 	.short	(.L_1 - .L_0)
	.align		4
.L_0:
        /*0004*/ 	.word	index@(_Z4initiPfS_)
        /*0008*/ 	.word	0x0000001e


	//----- nvinfo : EIATTR_FRAME_SIZE
	.align		4
.L_1:
        /*000c*/ 	.byte	0x04, 0x11
        /*000e*/ 	.short	(.L_3 - .L_2)
	.align		4
.L_2:
        /*0010*/ 	.word	index@(_Z4initiPfS_)
        /*0014*/ 	.word	0x00000000


	//----- nvinfo : EIATTR_MIN_STACK_SIZE
	.align		4
.L_3:
        /*0018*/ 	.byte	0x04, 0x12
        /*001a*/ 	.short	(.L_5 - .L_4)
	.align		4
.L_4:
        /*001c*/ 	.word	index@(_Z4initiPfS_)
        /*0020*/ 	.word	0x00000000
.L_5:


//--------------------- .nv.compat                --------------------------
	.section	.nv.compat,"",@"SHT_CUDA_COMPAT_INFO"
	.align	4
        /*0000*/ 	.byte	0x02, 0x09, 0x00, 0x00, 0x02, 0x02, 0x01, 0x00, 0x02, 0x05, 0x05, 0x00, 0x03, 0x07, 0x01, 0x01
        /*0010*/ 	.byte	0x02, 0x03, 0x00, 0x00, 0x02, 0x06, 0x01, 0x00, 0x04, 0x0b, 0x08, 0x00, 0x09, 0x00, 0x00, 0x00
        /*0020*/ 	.byte	0x00, 0x00, 0x00, 0x00


//--------------------- .nv.info._Z4initiPfS_     --------------------------
	.section	.nv.info._Z4initiPfS_,"",@"SHT_CUDA_INFO"
	.sectionflags	@""
	.align	4


	//----- nvinfo : EIATTR_CUDA_API_VERSION
	.align		4
        /*0000*/ 	.byte	0x04, 0x37
        /*0002*/ 	.short	(.L_7 - .L_6)
.L_6:
        /*0004*/ 	.word	0x00000082


	//----- nvinfo : EIATTR_KPARAM_INFO
	.align		4
.L_7:
        /*0008*/ 	.byte	0x04, 0x17
        /*000a*/ 	.short	(.L_9 - .L_8)
.L_8:
        /*000c*/ 	.word	0x00000000
        /*0010*/ 	.short	0x0002
        /*0012*/ 	.short	0x0010
        /*0014*/ 	.byte	0x00, 0xf5, 0x21, 0x00


	//----- nvinfo : EIATTR_KPARAM_INFO
	.align		4
.L_9:
        /*0018*/ 	.byte	0x04, 0x17
        /*001a*/ 	.short	(.L_11 - .L_10)
.L_10:
        /*001c*/ 	.word	0x00000000
        /*0020*/ 	.short	0x0001
        /*0022*/ 	.short	0x0008
        /*0024*/ 	.byte	0x00, 0xf5, 0x21, 0x00


	//----- nvinfo : EIATTR_KPARAM_INFO
	.align		4
.L_11:
        /*0028*/ 	.byte	0x04, 0x17
        /*002a*/ 	.short	(.L_13 - .L_12)
.L_12:
        /*002c*/ 	.word	0x00000000
        /*0030*/ 	.short	0x0000
        /*0032*/ 	.short	0x0000
        /*0034*/ 	.byte	0x00, 0xf0, 0x11, 0x00


	//----- nvinfo : EIATTR_SPARSE_MMA_MASK
	.align		4
.L_13:
        /*0038*/ 	.byte	0x03, 0x50
        /*003a*/ 	.short	0x0000


	//----- nvinfo : EIATTR_MAXREG_COUNT
	.align		4
        /*003c*/ 	.byte	0x03, 0x1b
        /*003e*/ 	.short	0x00ff


	//----- nvinfo : EIATTR_MERCURY_ISA_VERSION
	.align		4
        /*0040*/ 	.byte	0x03, 0x5f
        /*0042*/ 	.short	0x0101


	//----- nvinfo : EIATTR_VRC_CTA_INIT_COUNT
	.align		4
        /*0044*/ 	.byte	0x02, 0x4a
	.zero		1
	.zero		1


	//----- nvinfo : EIATTR_EXIT_INSTR_OFFSETS
	.align		4
        /*0048*/ 	.byte	0x04, 0x1c
        /*004a*/ 	.short	(.L_15 - .L_14)


	//   ....[0]....
.L_14:
        /*004c*/ 	.word	0x00000090


	//   ....[1]....
        /*0050*/ 	.word	0x000003a0


	//   ....[2]....
        /*0054*/ 	.word	0x00000500


	//----- nvinfo : EIATTR_CRS_STACK_SIZE
	.align		4
.L_15:
        /*0058*/ 	.byte	0x04, 0x1e
        /*005a*/ 	.short	(.L_17 - .L_16)
.L_16:
        /*005c*/ 	.word	0x00000000


	//----- nvinfo : EIATTR_CBANK_PARAM_SIZE
	.align		4
.L_17:
        /*0060*/ 	.byte	0x03, 0x19
        /*0062*/ 	.short	0x0018


	//----- nvinfo : EIATTR_PARAM_CBANK
	.align		4
        /*0064*/ 	.byte	0x04, 0x0a
        /*0066*/ 	.short	(.L_19 - .L_18)
	.align		4
.L_18:
        /*0068*/ 	.word	index@(.nv.constant0._Z4initiPfS_)
        /*006c*/ 	.short	0x0380
        /*006e*/ 	.short	0x0018


	//----- nvinfo : EIATTR_SW_WAR
	.align		4
.L_19:
        /*0070*/ 	.byte	0x04, 0x36
        /*0072*/ 	.short	(.L_21 - .L_20)
.L_20:
        /*0074*/ 	.word	0x00000008
.L_21:


//--------------------- .nv.callgraph             --------------------------
	.section	.nv.callgraph,"",@"SHT_CUDA_CALLGRAPH"
	.align	4
	.sectionentsize	8
	.align		4
        /*0000*/ 	.word	0x00000000
	.align		4
        /*0004*/ 	.word	0xffffffff
	.align		4
        /*0008*/ 	.word	0x00000000
	.align		4
        /*000c*/ 	.word	0xfffffffe
	.align		4
        /*0010*/ 	.word	0x00000000
	.align		4
        /*0014*/ 	.word	0xfffffffd
	.align		4
        /*0018*/ 	.word	0x00000000
	.align		4
        /*001c*/ 	.word	0xfffffffc


//--------------------- .text._Z4initiPfS_        --------------------------
	.section	.text._Z4initiPfS_,"ax",@progbits
	.align	128
        .global         _Z4initiPfS_
        .type           _Z4initiPfS_,@function
        .size           _Z4initiPfS_,(.L_x_5 - _Z4initiPfS_)
        .other          _Z4initiPfS_,@"STO_CUDA_ENTRY STV_DEFAULT"
_Z4initiPfS_:
.text._Z4initiPfS_:
[----:B------:R-:W-:Y:S01]  /*0000*/  LDC R1, c[0x0][0x37c] ;  /* 0x0000df00ff017b82 */ /* 0x000fe20000000800 */
[----:B------:R-:W0:Y:S07]  /*0010*/  S2R R7, SR_TID.X ;  /* 0x0000000000077919 */ /* 0x000e2e0000002100 */
[----:B------:R-:W0:Y:S01]  /*0020*/  S2UR UR4, SR_CTAID.X ;  /* 0x00000000000479c3 */ /* 0x000e220000002500 */
[----:B------:R-:W1:Y:S07]  /*0030*/  LDCU UR6, c[0x0][0x380] ;  /* 0x00007000ff0677ac */ /* 0x000e6e0008000800 */
[----:B------:R-:W0:Y:S01]  /*0040*/  LDC R0, c[0x0][0x360] ;  /* 0x0000d800ff007b82 */ /* 0x000e220000000800 */
[----:B------:R-:W2:Y:S01]  /*0050*/  LDCU UR5, c[0x0][0x370] ;  /* 0x00006e00ff0577ac */ /* 0x000ea20008000800 */
[----:B0-----:R-:W-:-:S02]  /*0060*/  IMAD R7, R0, UR4, R7 ;  /* 0x0000000400077c24 */ /* 0x001fc4000f8e0207 */
[----:B--2---:R-:W-:-:S03]  /*0070*/  IMAD R0, R0, UR5, RZ ;  /* 0x0000000500007c24 */ /* 0x004fc6000f8e02ff */
[----:B-1----:R-:W-:-:S13]  /*0080*/  ISETP.GE.AND P0, PT, R7, UR6, PT ;  /* 0x0000000607007c0c */ /* 0x002fda000bf06270 */
[----:B------:R-:W-:Y:S05]  /*0090*/  @P0 EXIT ;  /* 0x000000000000094d */ /* 0x000fea0003800000 */
[----:B------:R-:W0:Y:S01]  /*00a0*/  I2F.U32.RP R8, R0 ;  /* 0x0000000000087306 */ /* 0x000e220000209000 */
[C---:B------:R-:W-:Y:S01]  /*00b0*/  IADD3 R4, PT, PT, R0.reuse, R7, RZ ;  /* 0x0000000700047210 */ /* 0x040fe20007ffe0ff */
[----:B------:R-:W-:Y:S01]  /*00c0*/  IMAD.MOV R9, RZ, RZ, -R0 ;  /* 0x000000ffff097224 */ /* 0x000fe200078e0a00 */
[----:B------:R-:W-:Y:S01]  /*00d0*/  ISETP.NE.U32.AND P2, PT, R0, RZ, PT ;  /* 0x000000ff0000720c */ /* 0x000fe20003f45070 */
[----:B------:R-:W1:Y:S01]  /*00e0*/  LDCU.64 UR4, c[0x0][0x358] ;  /* 0x00006b00ff0477ac */ /* 0x000e620008000a00 */
[C---:B------:R-:W-:Y:S01]  /*00f0*/  ISETP.GE.AND P0, PT, R4.reuse, UR6, PT ;  /* 0x0000000604007c0c */ /* 0x040fe2000bf06270 */
[----:B------:R-:W-:Y:S01]  /*0100*/  BSSY.RECONVERGENT B0, `(.L_x_0) ;  /* 0x0000029000007945 */ /* 0x000fe20003800200 */
[----:B------:R-:W-:Y:S02]  /*0110*/  VIMNMX R5, PT, PT, R4, UR6, !PT ;  /* 0x0000000604057c48 */ /* 0x000fe4000ffe0100 */
[----:B------:R-:W-:-:S04]  /*0120*/  SEL R6, RZ, 0x1, P0 ;  /* 0x00000001ff067807 */ /* 0x000fc80000000000 */
[----:B------:R-:W-:Y:S01]  /*0130*/  IADD3 R5, PT, PT, R5, -R4, -R6 ;  /* 0x8000000405057210 */ /* 0x000fe20007ffe806 */
[----:B0-----:R-:W0:Y:S02]  /*0140*/  MUFU.RCP R8, R8 ;  /* 0x0000000800087308 */ /* 0x001e240000001000 */
[----:B0-----:R-:W-:-:S06]  /*0150*/  IADD3 R2, PT, PT, R8, 0xffffffe, RZ ;  /* 0x0ffffffe08027810 */ /* 0x001fcc0007ffe0ff */
[----:B------:R0:W2:Y:S02]  /*0160*/  F2I.FTZ.U32.TRUNC.NTZ R3, R2 ;  /* 0x0000000200037305 */ /* 0x0000a4000021f000 */
[----:B0-----:R-:W-:Y:S02]  /*0170*/  IMAD.MOV.U32 R2, RZ, RZ, RZ ;  /* 0x000000ffff027224 */ /* 0x001fe400078e00ff */
[----:B--2---:R-:W-:-:S04]  /*0180*/  IMAD R9, R9, R3, RZ ;  /* 0x0000000309097224 */ /* 0x004fc800078e02ff */
[----:B------:R-:W-:-:S06]  /*0190*/  IMAD.HI.U32 R8, R3, R9, R2 ;  /* 0x0000000903087227 */ /* 0x000fcc00078e0002 */
[----:B------:R-:W-:-:S05]  /*01a0*/  IMAD.HI.U32 R9, R8, R5, RZ ;  /* 0x0000000508097227 */ /* 0x000fca00078e00ff */
[----:B------:R-:W-:-:S05]  /*01b0*/  IADD3 R2, PT, PT, -R9, RZ, RZ ;  /* 0x000000ff09027210 */ /* 0x000fca0007ffe1ff */
[----:B------:R-:W-:Y:S02]  /*01c0*/  IMAD R5, R0, R2, R5 ;  /* 0x0000000200057224 */ /* 0x000fe400078e0205 */
[----:B------:R-:W0:Y:S03]  /*01d0*/  LDC.64 R2, c[0x0][0x390] ;  /* 0x0000e400ff027b82 */ /* 0x000e260000000a00 */
[----:B------:R-:W-:-:S13]  /*01e0*/  ISETP.GE.U32.AND P0, PT, R5, R0, PT ;  /* 0x000000000500720c */ /* 0x000fda0003f06070 */
[----:B------:R-:W-:Y:S01]  /*01f0*/  @P0 IMAD.IADD R5, R5, 0x1, -R0 ;  /* 0x0000000105050824 */ /* 0x000fe200078e0a00 */
[----:B------:R-:W-:-:S04]  /*0200*/  @P0 IADD3 R9, PT, PT, R9, 0x1, RZ ;  /* 0x0000000109090810 */ /* 0x000fc80007ffe0ff */
[-C--:B------:R-:W-:Y:S02]  /*0210*/  ISETP.GE.U32.AND P1, PT, R5, R0.reuse, PT ;  /* 0x000000000500720c */ /* 0x080fe40003f26070 */
[----:B------:R-:W2:Y:S11]  /*0220*/  LDC.64 R4, c[0x0][0x388] ;  /* 0x0000e200ff047b82 */ /* 0x000eb60000000a00 */
[----:B------:R-:W-:Y:S01]  /*0230*/  @P1 VIADD R9, R9, 0x1 ;  /* 0x0000000109091836 */ /* 0x000fe20000000000 */
[----:B------:R-:W-:-:S04]  /*0240*/  @!P2 LOP3.LUT R9, RZ, R0, RZ, 0x33, !PT ;  /* 0x00000000ff09a212 */ /* 0x000fc800078e33ff */
[----:B------:R-:W-:-:S04]  /*0250*/  IADD3 R6, PT, PT, R6, R9, RZ ;  /* 0x0000000906067210 */ /* 0x000fc80007ffe0ff */
[C---:B------:R-:W-:Y:S02]  /*0260*/  LOP3.LUT R8, R6.reuse, 0x3, RZ, 0xc0, !PT ;  /* 0x0000000306087812 */ /* 0x040fe400078ec0ff */
[----:B------:R-:W-:Y:S02]  /*0270*/  ISETP.GE.U32.AND P1, PT, R6, 0x3, PT ;  /* 0x000000030600780c */ /* 0x000fe40003f26070 */
[----:B------:R-:W-:-:S13]  /*0280*/  ISETP.NE.AND P0, PT, R8, 0x3, PT ;  /* 0x000000030800780c */ /* 0x000fda0003f05270 */
[----:B01----:R-:W-:Y:S05]  /*0290*/  @!P0 BRA `(.L_x_1) ;  /* 0x00000000003c8947 */ /* 0x003fea0003800000 */
[----:B------:R-:W0:Y:S01]  /*02a0*/  LDC.64 R12, c[0x0][0x390] ;  /* 0x0000e400ff0c7b82 */ /* 0x000e220000000a00 */
[----:B------:R-:W-:Y:S02]  /*02b0*/  VIADD R6, R6, 0x1 ;  /* 0x0000000106067836 */ /* 0x000fe40000000000 */
[----:B------:R-:W-:Y:S02]  /*02c0*/  HFMA2 R17, -RZ, RZ, 1.875, 0 ;  /* 0x3f800000ff117431 */ /* 0x000fe400000001ff */
[----:B------:R-:W-:Y:S01]  /*02d0*/  IMAD.MOV.U32 R19, RZ, RZ, 0x40000000 ;  /* 0x40000000ff137424 */ /* 0x000fe200078e00ff */
[----:B------:R-:W-:Y:S02]  /*02e0*/  LOP3.LUT R6, R6, 0x3, RZ, 0xc0, !PT ;  /* 0x0000000306067812 */ /* 0x000fe400078ec0ff */
[----:B------:R-:W1:Y:S02]  /*02f0*/  LDC.64 R14, c[0x0][0x388] ;  /* 0x0000e200ff0e7b82 */ /* 0x000e640000000a00 */
[----:B------:R-:W-:-:S07]  /*0300*/  IADD3 R6, PT, PT, -R6, RZ, RZ ;  /* 0x000000ff06067210 */ /* 0x000fce0007ffe1ff */
.L_x_2:
[----:B-1----:R-:W-:-:S04]  /*0310*/  IMAD.WIDE R10, R7, 0x4, R14 ;  /* 0x00000004070a7825 */ /* 0x002fc800078e020e */
[----:B0-----:R-:W-:Y:S01]  /*0320*/  IMAD.WIDE R8, R7, 0x4, R12 ;  /* 0x0000000407087825 */ /* 0x001fe200078e020c */
[----:B------:R3:W-:Y:S01]  /*0330*/  STG.E desc[UR4][R10.64], R17 ;  /* 0x000000110a007986 */ /* 0x0007e2000c101904 */
[----:B------:R-:W-:Y:S02]  /*0340*/  IADD3 R7, PT, PT, R0, R7, RZ ;  /* 0x0000000700077210 */ /* 0x000fe40007ffe0ff */
[----:B------:R-:W-:Y:S01]  /*0350*/  VIADD R6, R6, 0x1 ;  /* 0x0000000106067836 */ /* 0x000fe20000000000 */
[----:B------:R3:W-:Y:S04]  /*0360*/  STG.E desc[UR4][R8.64], R19 ;  /* 0x0000001308007986 */ /* 0x0007e8000c101904 */
[----:B------:R-:W-:-:S13]  /*0370*/  ISETP.NE.AND P0, PT, R6, RZ, PT ;  /* 0x000000ff0600720c */ /* 0x000fda0003f05270 */
[----:B---3--:R-:W-:Y:S05]  /*0380*/  @P0 BRA `(.L_x_2) ;  /* 0xfffffffc00e00947 */ /* 0x008fea000383ffff */
.L_x_1:
[----:B------:R-:W-:Y:S05]  /*0390*/  BSYNC.RECONVERGENT B0 ;  /* 0x0000000000007941 */ /* 0x000fea0003800200 */
.L_x_0:
[----:B------:R-:W-:Y:S05]  /*03a0*/  @!P1 EXIT ;  /* 0x000000000000994d */ /* 0x000fea0003800000 */
.L_x_3:
[----:B0-2---:R-:W-:Y:S01]  /*03b0*/  IMAD.WIDE R20, R7, 0x4, R4 ;  /* 0x0000000407147825 */ /* 0x005fe200078e0204 */
[----:B------:R-:W-:-:S03]  /*03c0*/  MOV R27, 0x40000000 ;  /* 0x40000000001b7802 */ /* 0x000fc60000000f00 */
[----:B------:R-:W-:Y:S01]  /*03d0*/  IMAD.WIDE R22, R7, 0x4, R2 ;  /* 0x0000000407167825 */ /* 0x000fe200078e0202 */
[----:B------:R-:W-:-:S03]  /*03e0*/  LEA R7, R0, R7, 0x2 ;  /* 0x0000000700077211 */ /* 0x000fc600078e10ff */
[----:B------:R-:W-:Y:S01]  /*03f0*/  IMAD.WIDE R8, R0, 0x4, R20 ;  /* 0x0000000400087825 */ /* 0x000fe200078e0214 */
[----:B------:R-:W-:-:S03]  /*0400*/  ISETP.GE.AND P0, PT, R7, UR6, PT ;  /* 0x0000000607007c0c */ /* 0x000fc6000bf06270 */
[----:B------:R-:W-:-:S04]  /*0410*/  IMAD.WIDE R10, R0, 0x4, R22 ;  /* 0x00000004000a7825 */ /* 0x000fc800078e0216 */
[----:B------:R-:W-:Y:S02]  /*0420*/  IMAD.MOV.U32 R25, RZ, RZ, 0x3f800000 ;  /* 0x3f800000ff197424 */ /* 0x000fe400078e00ff */
[----:B------:R-:W-:-:S03]  /*0430*/  IMAD.WIDE R12, R0, 0x4, R8 ;  /* 0x00000004000c7825 */ /* 0x000fc600078e0208 */
[----:B------:R0:W-:Y:S01]  /*0440*/  STG.E desc[UR4][R20.64], R25 ;  /* 0x0000001914007986 */ /* 0x0001e2000c101904 */
[----:B------:R-:W-:-:S03]  /*0450*/  IMAD.WIDE R14, R0, 0x4, R10 ;  /* 0x00000004000e7825 */ /* 0x000fc600078e020a */
[----:B------:R0:W-:Y:S01]  /*0460*/  STG.E desc[UR4][R22.64], R27 ;  /* 0x0000001b16007986 */ /* 0x0001e2000c101904 */
[----:B------:R-:W-:-:S03]  /*0470*/  IMAD.WIDE R16, R0, 0x4, R12 ;  /* 0x0000000400107825 */ /* 0x000fc600078e020c */
[----:B------:R0:W-:Y:S01]  /*0480*/  STG.E desc[UR4][R8.64], R25 ;  /* 0x0000001908007986 */ /* 0x0001e2000c101904 */
[----:B------:R-:W-:-:S03]  /*0490*/  IMAD.WIDE R18, R0, 0x4, R14 ;  /* 0x0000000400127825 */ /* 0x000fc600078e020e */
[----:B------:R0:W-:Y:S04]  /*04a0*/  STG.E desc[UR4][R10.64], R27 ;  /* 0x0000001b0a007986 */ /* 0x0001e8000c101904 */
[----:B------:R0:W-:Y:S04]  /*04b0*/  STG.E desc[UR4][R12.64], R25 ;  /* 0x000000190c007986 */ /* 0x0001e8000c101904 */
[----:B------:R0:W-:Y:S04]  /*04c0*/  STG.E desc[UR4][R14.64], R27 ;  /* 0x0000001b0e007986 */ /* 0x0001e8000c101904 */
[----:B------:R0:W-:Y:S04]  /*04d0*/  STG.E desc[UR4][R16.64], R25 ;  /* 0x0000001910007986 */ /* 0x0001e8000c101904 */
[----:B------:R0:W-:Y:S01]  /*04e0*/  STG.E desc[UR4][R18.64], R27 ;  /* 0x0000001b12007986 */ /* 0x0001e2000c101904 */
[----:B------:R-:W-:Y:S05]  /*04f0*/  @!P0 BRA `(.L_x_3) ;  /* 0xfffffffc00ac8947 */ /* 0x000fea000383ffff */
[----:B------:R-:W-:Y:S05]  /*0500*/  EXIT ;  /* 0x000000000000794d */ /* 0x000fea0003800000 */
.L_x_4:
[----:B------:R-:W-:-:S00]  /*0510*/  BRA `(.L_x_4) ;  /* 0xfffffffc00fc7947 */ /* 0x000fc0000383ffff */
[----:B------:R-:W-:-:S00]  /*0520*/  NOP ;  /* 0x0000000000007918 */ /* 0x000fc00000000000 */
        /* <DEDUP_REMOVED lines=13> */
.L_x_5:


//--------------------- .nv.shared.reserved.0     --------------------------
	.section	.nv.shared.reserved.0,"aw",@nobits
	.weak		__nv_reservedSMEM_offset_0_alias
	.size		__nv_reservedSMEM_offset_0_alias, 0, 64
	.other		__nv_reservedSMEM_offset_0_alias,@"STO_CUDA_RESERVED_SHARED STV_DEFAULT"
__nv_reservedSMEM_offset_0_alias:
	.zero		0
	.zero		64


//--------------------- .nv.constant0._Z4initiPfS_ --------------------------
	.section	.nv.constant0._Z4initiPfS_,"a",@progbits
	.sectionflags	@""
	.align	4
.nv.constant0._Z4initiPfS_:
	.zero		920


//--------------------- SYMBOLS --------------------------

	.type		.nv.reservedSmem.offset0,@object
	.size		.nv.reservedSmem.offset0,0x4
